	.headerflags	@"EF_CUDA_TEXMODE_UNIFIED EF_CUDA_64BIT_ADDRESS EF_CUDA_ACCELERATORS EF_CUDA_SM90 EF_CUDA_VIRTUAL_SM(EF_CUDA_SM90)"
	.elftype	@"ET_EXEC"


//--------------------- .nv.info                  --------------------------
	.section	.nv.info,"",@"SHT_CUDA_INFO"
	.align	4


	//----- nvinfo : EIATTR_REGCOUNT
	.align		4
        /*0000*/ 	.byte	0x04, 0x2f
        /*0002*/ 	.short	(.L_2 - .L_1)
	.align		4
.L_1:
        /*0004*/ 	.word	index@(triton_poi_fused__to_copy_add_exp_log_mean_mul_neg_sum_5)
        /*0008*/ 	.word	0x00000018


	//----- nvinfo : EIATTR_MIN_STACK_SIZE
	.align		4
.L_2:
        /*000c*/ 	.byte	0x04, 0x12
        /*000e*/ 	.short	(.L_4 - .L_3)
	.align		4
.L_3:
        /*0010*/ 	.word	index@(triton_poi_fused__to_copy_add_exp_log_mean_mul_neg_sum_5)
        /*0014*/ 	.word	0x00000000


	//----- nvinfo : EIATTR_FRAME_SIZE
	.align		4
.L_4:
        /*0018*/ 	.byte	0x04, 0x11
        /*001a*/ 	.short	(.L_6 - .L_5)
	.align		4
.L_5:
        /*001c*/ 	.word	index@(triton_poi_fused__to_copy_add_exp_log_mean_mul_neg_sum_5)
        /*0020*/ 	.word	0x00000000


	//----- nvinfo : EIATTR_MIN_STACK_SIZE
	.align		4
.L_6:
        /*0024*/ 	.byte	0x04, 0x12
        /*0026*/ 	.short	(.L_8 - .L_7)
	.align		4
.L_7:
        /*0028*/ 	.word	index@(triton_poi_fused__to_copy_add_exp_log_mean_mul_neg_sum_5)
        /*002c*/ 	.word	0x00000000
.L_8:


//--------------------- .nv.info.triton_poi_fused__to_copy_add_exp_log_mean_mul_neg_sum_5 --------------------------
	.section	.nv.info.triton_poi_fused__to_copy_add_exp_log_mean_mul_neg_sum_5,"",@"SHT_CUDA_INFO"
	.sectionflags	@""
	.align	4


	//----- nvinfo : EIATTR_CUDA_API_VERSION
	.align		4
        /*0000*/ 	.byte	0x04, 0x37
        /*0002*/ 	.short	(.L_10 - .L_9)
.L_9:
        /*0004*/ 	.word	0x0000007c


	//----- nvinfo : EIATTR_KPARAM_INFO
	.align		4
.L_10:
        /*0008*/ 	.byte	0x04, 0x17
        /*000a*/ 	.short	(.L_12 - .L_11)
.L_11:
        /*000c*/ 	.word	0x00000000
        /*0010*/ 	.short	0x0001
        /*0012*/ 	.short	0x0008
        /*0014*/ 	.byte	0x00, 0xf4, 0x21, 0x00


	//----- nvinfo : EIATTR_KPARAM_INFO
	.align		4
.L_12:
        /*0018*/ 	.byte	0x04, 0x17
        /*001a*/ 	.short	(.L_14 - .L_13)
.L_13:
        /*001c*/ 	.word	0x00000000
        /*0020*/ 	.short	0x0000
        /*0022*/ 	.short	0x0000
        /*0024*/ 	.byte	0x00, 0xf4, 0x21, 0x00


	//----- nvinfo : EIATTR_SPARSE_MMA_MASK
	.align		4
.L_14:
        /*0028*/ 	.byte	0x03, 0x50
        /*002a*/ 	.short	0x0000


	//----- nvinfo : EIATTR_MAXREG_COUNT
	.align		4
        /*002c*/ 	.byte	0x03, 0x1b
        /*002e*/ 	.short	0x00ff


	//----- nvinfo : EIATTR_EXIT_INSTR_OFFSETS
	.align		4
        /*0030*/ 	.byte	0x04, 0x1c
        /*0032*/ 	.short	(.L_16 - .L_15)


	//   ....[0]....
.L_15:
        /*0034*/ 	.word	0x000007d0


	//   ....[1]....
        /*0038*/ 	.word	0x00000830


	//----- nvinfo : EIATTR_REQNTID
	.align		4
.L_16:
        /*003c*/ 	.byte	0x04, 0x10
        /*003e*/ 	.short	(.L_18 - .L_17)
.L_17:
        /*0040*/ 	.word	0x00000020
        /*0044*/ 	.word	0x00000001
        /*0048*/ 	.word	0x00000001


	//----- nvinfo : EIATTR_CBANK_PARAM_SIZE
	.align		4
.L_18:
        /*004c*/ 	.byte	0x03, 0x19
        /*004e*/ 	.short	0x0010


	//----- nvinfo : EIATTR_PARAM_CBANK
	.align		4
        /*0050*/ 	.byte	0x04, 0x0a
        /*0052*/ 	.short	(.L_20 - .L_19)
	.align		4
.L_19:
        /*0054*/ 	.word	index@(.nv.constant0.triton_poi_fused__to_copy_add_exp_log_mean_mul_neg_sum_5)
        /*0058*/ 	.short	0x0210
        /*005a*/ 	.short	0x0010


	//----- nvinfo : EIATTR_SW_WAR
	.align		4
.L_20:
        /*005c*/ 	.byte	0x04, 0x36
        /*005e*/ 	.short	(.L_22 - .L_21)
.L_21:
        /*0060*/ 	.word	0x00000008
.L_22:


//--------------------- .nv.callgraph             --------------------------
	.section	.nv.callgraph,"",@"SHT_CUDA_CALLGRAPH"
	.align	4
	.sectionentsize	8
	.align		4
        /*0000*/ 	.word	0x00000000
	.align		4
        /*0004*/ 	.word	0xffffffff
	.align		4
        /*0008*/ 	.word	0x00000000
	.align		4
        /*000c*/ 	.word	0xfffffffe
	.align		4
        /*0010*/ 	.word	0x00000000
	.align		4
        /*0014*/ 	.word	0xfffffffd
	.align		4
        /*0018*/ 	.word	0x00000000
	.align		4
        /*001c*/ 	.word	0xfffffffc


//--------------------- .nv.constant4             --------------------------
	.section	.nv.constant4,"a",@progbits
	.align	8
	.align		8
.nv.constant4:
        /*0000*/ 	.dword	_$_str


//--------------------- .text.triton_poi_fused__to_copy_add_exp_log_mean_mul_neg_sum_5 --------------------------
	.section	.text.triton_poi_fused__to_copy_add_exp_log_mean_mul_neg_sum_5,"ax",@progbits
	.align	128
        .global         triton_poi_fused__to_copy_add_exp_log_mean_mul_neg_sum_5
        .type           triton_poi_fused__to_copy_add_exp_log_mean_mul_neg_sum_5,@function
        .size           triton_poi_fused__to_copy_add_exp_log_mean_mul_neg_sum_5,(.L_x_1 - triton_poi_fused__to_copy_add_exp_log_mean_mul_neg_sum_5)
        .other          triton_poi_fused__to_copy_add_exp_log_mean_mul_neg_sum_5,@"STO_CUDA_ENTRY STV_DEFAULT"
triton_poi_fused__to_copy_add_exp_log_mean_mul_neg_sum_5:
.text.triton_poi_fused__to_copy_add_exp_log_mean_mul_neg_sum_5:
[----:B------:R-:W0:Y:S02]  /*0000*/  LDC R1, c[0x0][0x28] ;  /* 0x00000a00ff017b82 */ /* 0x000e240000000800 */
[----:B------:R-:W1:Y:S01]  /*0010*/  LDC.64 R6, c[0x0][0x210] ;  /* 0x00008400ff067b82 */ /* 0x000e620000000a00 */
[----:B------:R-:W-:Y:S02]  /*0020*/  ULDC.64 UR4, c[0x0][0x208] ;  /* 0x0000820000047ab9 */ /* 0x000fe40000000a00 */
[----:B-1----:R-:W2:Y:S04]  /*0030*/  LDG.E R0, desc[UR4][R6.64+0x4] ;  /* 0x0000040406007981 */ /* 0x002ea8000c1e1900 */
[----:B------:R-:W3:Y:S04]  /*0040*/  LDG.E R2, desc[UR4][R6.64] ;  /* 0x0000000406027981 */ /* 0x000ee8000c1e1900 */
[----:B------:R-:W4:Y:S04]  /*0050*/  LDG.E R3, desc[UR4][R6.64+0x8] ;  /* 0x0000080406037981 */ /* 0x000f28000c1e1900 */
[----:B------:R-:W5:Y:S01]  /*0060*/  LDG.E R9, desc[UR4][R6.64+0xc] ;  /* 0x00000c0406097981 */ /* 0x000f62000c1e1900 */
[----:B------:R-:W-:Y:S01]  /*0070*/  HFMA2.MMA R20, -RZ, RZ, 1.5048828125, 33.21875 ;  /* 0x3e055027ff147435 */ /* 0x000fe200000001ff */
[----:B--2---:R-:W-:-:S04]  /*0080*/  FMUL R0, R0, 0.0625 ;  /* 0x3d80000000007820 */ /* 0x004fc80000400000 */
[----:B------:R-:W-:Y:S01]  /*0090*/  FADD R8, R0, 1.0000000116860974231e-07 ;  /* 0x33d6bf9500087421 */ /* 0x000fe20000000000 */
[----:B---3--:R-:W-:Y:S01]  /*00a0*/  FMUL R2, R2, 0.0625 ;  /* 0x3d80000002027820 */ /* 0x008fe20000400000 */
[----:B----4-:R-:W-:-:S03]  /*00b0*/  FMUL R3, R3, 0.0625 ;  /* 0x3d80000003037820 */ /* 0x010fc60000400000 */
[----:B------:R-:W-:Y:S01]  /*00c0*/  FSETP.GEU.AND P2, PT, R8, 1.175494350822287508e-38, PT ;  /* 0x008000000800780b */ /* 0x000fe20003f4e000 */
[----:B------:R-:W-:Y:S01]  /*00d0*/  FADD R5, R2, 1.0000000116860974231e-07 ;  /* 0x33d6bf9502057421 */ /* 0x000fe20000000000 */
[----:B-----5:R-:W-:Y:S02]  /*00e0*/  FMUL R6, R9, 0.0625 ;  /* 0x3d80000009067820 */ /* 0x020fe40000400000 */
[----:B------:R-:W-:Y:S02]  /*00f0*/  FSEL R13, RZ, -23, P2 ;  /* 0xc1b80000ff0d7808 */ /* 0x000fe40001000000 */
[----:B------:R-:W-:-:S07]  /*0100*/  FSETP.GEU.AND P0, PT, R5, 1.175494350822287508e-38, PT ;  /* 0x008000000500780b */ /* 0x000fce0003f0e000 */
[----:B------:R-:W-:-:S05]  /*0110*/  @!P2 FMUL R8, R8, 8388608 ;  /* 0x4b0000000808a820 */ /* 0x000fca0000400000 */
[----:B------:R-:W-:Y:S01]  /*0120*/  IADD3 R4, R8, -0x3f2aaaab, RZ ;  /* 0xc0d5555508047810 */ /* 0x000fe20007ffe0ff */
[----:B------:R-:W-:Y:S01]  /*0130*/  @!P0 FMUL R5, R5, 8388608 ;  /* 0x4b00000005058820 */ /* 0x000fe20000400000 */
[----:B------:R-:W-:Y:S02]  /*0140*/  ISETP.GE.U32.AND P2, PT, R8, 0x7f800000, PT ;  /* 0x7f8000000800780c */ /* 0x000fe40003f46070 */
[----:B------:R-:W-:Y:S02]  /*0150*/  LOP3.LUT R15, R4, 0xff800000, RZ, 0xc0, !PT ;  /* 0xff800000040f7812 */ /* 0x000fe400078ec0ff */
[----:B------:R-:W-:Y:S02]  /*0160*/  ISETP.GE.U32.AND P4, PT, R5, 0x7f800000, PT ;  /* 0x7f8000000500780c */ /* 0x000fe40003f86070 */
[----:B------:R-:W-:Y:S02]  /*0170*/  IADD3 R4, R8, -R15, RZ ;  /* 0x8000000f08047210 */ /* 0x000fe40007ffe0ff */
[----:B------:R-:W-:-:S03]  /*0180*/  I2FP.F32.S32 R14, R15 ;  /* 0x0000000f000e7245 */ /* 0x000fc60000201400 */
[----:B------:R-:W-:Y:S01]  /*0190*/  FADD R16, R4, -1 ;  /* 0xbf80000004107421 */ /* 0x000fe20000000000 */
[----:B------:R-:W-:Y:S01]  /*01a0*/  FADD R4, R3, 1.0000000116860974231e-07 ;  /* 0x33d6bf9503047421 */ /* 0x000fe20000000000 */
[----:B------:R-:W-:Y:S01]  /*01b0*/  FFMA.FTZ R13, R14, 1.1920928955078125e-07, R13 ;  /* 0x340000000e0d7823 */ /* 0x000fe2000001000d */
[----:B------:R-:W-:Y:S01]  /*01c0*/  @P2 MOV R21, 0x7f800000 ;  /* 0x7f80000000152802 */ /* 0x000fe20000000f00 */
[----:B------:R-:W-:Y:S02]  /*01d0*/  FFMA.FTZ R7, R16, -R20, 0.14084610342979431152 ;  /* 0x3e1039f610077423 */ /* 0x000fe40000010814 */
[----:B------:R-:W-:Y:S02]  /*01e0*/  FSETP.GEU.AND P1, PT, R4, 1.175494350822287508e-38, PT ;  /* 0x008000000400780b */ /* 0x000fe40003f2e000 */
[----:B------:R-:W-:-:S04]  /*01f0*/  FFMA.FTZ R7, R16, R7, -0.12148627638816833496 ;  /* 0xbdf8cdcc10077423 */ /* 0x000fc80000010007 */
[----:B------:R-:W-:Y:S01]  /*0200*/  FFMA.FTZ R9, R16, R7, 0.13980610668659210205 ;  /* 0x3e0f295510097423 */ /* 0x000fe20000010007 */
[----:B------:R-:W-:-:S03]  /*0210*/  IADD3 R7, R5, -0x3f2aaaab, RZ ;  /* 0xc0d5555505077810 */ /* 0x000fc60007ffe0ff */
[----:B------:R-:W-:Y:S01]  /*0220*/  FFMA.FTZ R9, R16, R9, -0.16684235632419586182 ;  /* 0xbe2ad8b910097423 */ /* 0x000fe20000010009 */
[----:B------:R-:W-:Y:S01]  /*0230*/  LOP3.LUT R10, R7, 0xff800000, RZ, 0xc0, !PT ;  /* 0xff800000070a7812 */ /* 0x000fe200078ec0ff */
[----:B------:R-:W-:Y:S01]  /*0240*/  FADD R7, R6, 1.0000000116860974231e-07 ;  /* 0x33d6bf9506077421 */ /* 0x000fe20000000000 */
[----:B------:R-:W-:Y:S01]  /*0250*/  @!P1 FMUL R4, R4, 8388608 ;  /* 0x4b00000004049820 */ /* 0x000fe20000400000 */
[C---:B------:R-:W-:Y:S01]  /*0260*/  FFMA.FTZ R11, R16.reuse, R9, 0.20012299716472625732 ;  /* 0x3e4ced0b100b7423 */ /* 0x040fe20000010009 */
[----:B------:R-:W-:Y:S02]  /*0270*/  IADD3 R9, R5, -R10, RZ ;  /* 0x8000000a05097210 */ /* 0x000fe40007ffe0ff */
[----:B------:R-:W-:Y:S01]  /*0280*/  FSETP.GEU.AND P3, PT, R7, 1.175494350822287508e-38, PT ;  /* 0x008000000700780b */ /* 0x000fe20003f6e000 */
[C---:B------:R-:W-:Y:S01]  /*0290*/  FFMA.FTZ R17, R16.reuse, R11, -0.24999669194221496582 ;  /* 0xbe7fff2210117423 */ /* 0x040fe2000001000b */
[----:B------:R-:W-:Y:S01]  /*02a0*/  I2FP.F32.S32 R10, R10 ;  /* 0x0000000a000a7245 */ /* 0x000fe20000201400 */
[----:B------:R-:W-:Y:S01]  /*02b0*/  FADD R11, R9, -1 ;  /* 0xbf800000090b7421 */ /* 0x000fe20000000000 */
[----:B------:R-:W-:Y:S01]  /*02c0*/  IADD3 R9, R4, -0x3f2aaaab, RZ ;  /* 0xc0d5555504097810 */ /* 0x000fe20007ffe0ff */
[----:B------:R-:W-:-:S02]  /*02d0*/  FFMA.FTZ R17, R16, R17, 0.33333182334899902344 ;  /* 0x3eaaaa7810117423 */ /* 0x000fc40000010011 */
[----:B------:R-:W-:Y:S01]  /*02e0*/  FFMA.FTZ R12, R11, -R20, 0.14084610342979431152 ;  /* 0x3e1039f60b0c7423 */ /* 0x000fe20000010814 */
[----:B------:R-:W-:Y:S01]  /*02f0*/  LOP3.LUT R15, R9, 0xff800000, RZ, 0xc0, !PT ;  /* 0xff800000090f7812 */ /* 0x000fe200078ec0ff */
[C---:B------:R-:W-:Y:S01]  /*0300*/  FFMA.FTZ R17, R16.reuse, R17, -0.5 ;  /* 0xbf00000010117423 */ /* 0x040fe20000010011 */
[----:B------:R-:W-:Y:S01]  /*0310*/  FSEL R9, RZ, -23, P0 ;  /* 0xc1b80000ff097808 */ /* 0x000fe20000000000 */
[----:B------:R-:W-:Y:S01]  /*0320*/  FFMA.FTZ R12, R11, R12, -0.12148627638816833496 ;  /* 0xbdf8cdcc0b0c7423 */ /* 0x000fe2000001000c */
[----:B------:R-:W-:Y:S01]  /*0330*/  IADD3 R14, R4, -R15, RZ ;  /* 0x8000000f040e7210 */ /* 0x000fe20007ffe0ff */
[----:B------:R-:W-:Y:S01]  /*0340*/  FMUL R17, R16, R17 ;  /* 0x0000001110117220 */ /* 0x000fe20000400000 */
[----:B------:R-:W-:Y:S01]  /*0350*/  @!P3 FMUL R7, R7, 8388608 ;  /* 0x4b0000000707b820 */ /* 0x000fe20000400000 */
[C---:B------:R-:W-:Y:S01]  /*0360*/  FFMA.FTZ R12, R11.reuse, R12, 0.13980610668659210205 ;  /* 0x3e0f29550b0c7423 */ /* 0x040fe2000001000c */
[----:B------:R-:W-:Y:S01]  /*0370*/  FFMA.FTZ R9, R10, 1.1920928955078125e-07, R9 ;  /* 0x340000000a097823 */ /* 0x000fe20000010009 */
[----:B------:R-:W-:Y:S01]  /*0380*/  FFMA.FTZ R16, R16, R17, R16 ;  /* 0x0000001110107223 */ /* 0x000fe20000010010 */
[----:B------:R-:W-:Y:S01]  /*0390*/  FADD R14, R14, -1 ;  /* 0xbf8000000e0e7421 */ /* 0x000fe20000000000 */
[----:B------:R-:W-:Y:S01]  /*03a0*/  FFMA.FTZ R12, R11, R12, -0.16684235632419586182 ;  /* 0xbe2ad8b90b0c7423 */ /* 0x000fe2000001000c */
[----:B------:R-:W-:Y:S01]  /*03b0*/  IADD3 R17, R7, -0x3f2aaaab, RZ ;  /* 0xc0d5555507117810 */ /* 0x000fe20007ffe0ff */
[----:B------:R-:W-:Y:S01]  /*03c0*/  FFMA.FTZ R13, R13, 0.69314718246459960938, R16 ;  /* 0x3f3172180d0d7823 */ /* 0x000fe20000010010 */
[----:B------:R-:W-:Y:S01]  /*03d0*/  @P2 FFMA.FTZ R13, R8, R21, +INF ;  /* 0x7f800000080d2423 */ /* 0x000fe20000010015 */
[----:B------:R-:W-:Y:S01]  /*03e0*/  FFMA.FTZ R12, R11, R12, 0.20012299716472625732 ;  /* 0x3e4ced0b0b0c7423 */ /* 0x000fe2000001000c */
[----:B------:R-:W-:Y:S01]  /*03f0*/  LOP3.LUT R18, R17, 0xff800000, RZ, 0xc0, !PT ;  /* 0xff80000011127812 */ /* 0x000fe200078ec0ff */
[----:B------:R-:W-:Y:S01]  /*0400*/  FFMA.FTZ R17, R14, -R20, 0.14084610342979431152 ;  /* 0x3e1039f60e117423 */ /* 0x000fe20000010814 */
[----:B------:R-:W-:Y:S01]  /*0410*/  ISETP.GE.U32.AND P2, PT, R4, 0x7f800000, PT ;  /* 0x7f8000000400780c */ /* 0x000fe20003f46070 */
[C---:B------:R-:W-:Y:S01]  /*0420*/  FFMA.FTZ R12, R11.reuse, R12, -0.24999669194221496582 ;  /* 0xbe7fff220b0c7423 */ /* 0x040fe2000001000c */
[----:B------:R-:W-:Y:S01]  /*0430*/  IADD3 R19, R7, -R18, RZ ;  /* 0x8000001207137210 */ /* 0x000fe20007ffe0ff */
[----:B------:R-:W-:Y:S01]  /*0440*/  FFMA.FTZ R17, R14, R17, -0.12148627638816833496 ;  /* 0xbdf8cdcc0e117423 */ /* 0x000fe20000010011 */
[----:B------:R-:W-:Y:S01]  /*0450*/  FSETP.NEU.AND P0, PT, R8, RZ, PT ;  /* 0x000000ff0800720b */ /* 0x000fe20003f0d000 */
[----:B------:R-:W-:Y:S01]  /*0460*/  FFMA.FTZ R12, R11, R12, 0.33333182334899902344 ;  /* 0x3eaaaa780b0c7423 */ /* 0x000fe2000001000c */
[----:B------:R-:W-:Y:S01]  /*0470*/  FSEL R8, RZ, -23, P1 ;  /* 0xc1b80000ff087808 */ /* 0x000fe20000800000 */
[----:B------:R-:W-:Y:S01]  /*0480*/  FADD R19, R19, -1 ;  /* 0xbf80000013137421 */ /* 0x000fe20000000000 */
[C---:B------:R-:W-:Y:S01]  /*0490*/  FFMA.FTZ R17, R14.reuse, R17, 0.13980610668659210205 ;  /* 0x3e0f29550e117423 */ /* 0x040fe20000010011 */
[----:B------:R-:W-:Y:S01]  /*04a0*/  FFMA.FTZ R12, R11, R12, -0.5 ;  /* 0xbf0000000b0c7423 */ /* 0x000fe2000001000c */
[----:B------:R-:W-:Y:S01]  /*04b0*/  I2FP.F32.S32 R15, R15 ;  /* 0x0000000f000f7245 */ /* 0x000fe20000201400 */
[----:B------:R-:W-:Y:S01]  /*04c0*/  FFMA.FTZ R10, R19, -R20, 0.14084610342979431152 ;  /* 0x3e1039f6130a7423 */ /* 0x000fe20000010814 */
[C---:B------:R-:W-:Y:S01]  /*04d0*/  FFMA.FTZ R17, R14.reuse, R17, -0.16684235632419586182 ;  /* 0xbe2ad8b90e117423 */ /* 0x040fe20000010011 */
[----:B------:R-:W-:Y:S01]  /*04e0*/  FMUL R12, R11, R12 ;  /* 0x0000000c0b0c7220 */ /* 0x000fe20000400000 */
[----:B------:R-:W-:Y:S01]  /*04f0*/  FSETP.NEU.AND P1, PT, R5, RZ, PT ;  /* 0x000000ff0500720b */ /* 0x000fe20003f2d000 */
[----:B------:R-:W-:Y:S01]  /*0500*/  FFMA.FTZ R10, R19, R10, -0.12148627638816833496 ;  /* 0xbdf8cdcc130a7423 */ /* 0x000fe2000001000a */
[C---:B------:R-:W-:Y:S01]  /*0510*/  FFMA.FTZ R17, R14.reuse, R17, 0.20012299716472625732 ;  /* 0x3e4ced0b0e117423 */ /* 0x040fe20000010011 */
[----:B------:R-:W-:Y:S01]  /*0520*/  FFMA.FTZ R12, R11, R12, R11 ;  /* 0x0000000c0b0c7223 */ /* 0x000fe2000001000b */
[----:B------:R-:W-:Y:S01]  /*0530*/  FFMA.FTZ R8, R15, 1.1920928955078125e-07, R8 ;  /* 0x340000000f087823 */ /* 0x000fe20000010008 */
[----:B------:R-:W-:Y:S01]  /*0540*/  FFMA.FTZ R10, R19, R10, 0.13980610668659210205 ;  /* 0x3e0f2955130a7423 */ /* 0x000fe2000001000a */
[C---:B------:R-:W-:Y:S01]  /*0550*/  FFMA.FTZ R17, R14.reuse, R17, -0.24999669194221496582 ;  /* 0xbe7fff220e117423 */ /* 0x040fe20000010011 */
[----:B------:R-:W-:Y:S01]  /*0560*/  FFMA.FTZ R9, R9, 0.69314718246459960938, R12 ;  /* 0x3f31721809097823 */ /* 0x000fe2000001000c */
[----:B------:R-:W-:Y:S01]  /*0570*/  @P4 MOV R12, 0x7f800000 ;  /* 0x7f800000000c4802 */ /* 0x000fe20000000f00 */
[----:B------:R-:W-:Y:S01]  /*0580*/  FFMA.FTZ R10, R19, R10, -0.16684235632419586182 ;  /* 0xbe2ad8b9130a7423 */ /* 0x000fe2000001000a */
[----:B------:R-:W-:Y:S01]  /*0590*/  FFMA.FTZ R17, R14, R17, 0.33333182334899902344 ;  /* 0x3eaaaa780e117423 */ /* 0x000fe20000010011 */
[----:B------:R-:W-:-:S02]  /*05a0*/  @P2 MOV R11, 0x7f800000 ;  /* 0x7f800000000b2802 */ /* 0x000fc40000000f00 */
[----:B------:R-:W-:Y:S01]  /*05b0*/  FFMA.FTZ R10, R19, R10, 0.20012299716472625732 ;  /* 0x3e4ced0b130a7423 */ /* 0x000fe2000001000a */
[----:B------:R-:W-:Y:S01]  /*05c0*/  @P4 FFMA.FTZ R9, R5, R12, +INF ;  /* 0x7f80000005094423 */ /* 0x000fe2000001000c */
[C---:B------:R-:W-:Y:S01]  /*05d0*/  FFMA.FTZ R17, R14.reuse, R17, -0.5 ;  /* 0xbf0000000e117423 */ /* 0x040fe20000010011 */
[----:B------:R-:W1:Y:S01]  /*05e0*/  S2R R12, SR_TID.X ;  /* 0x00000000000c7919 */ /* 0x000e620000002100 */
[----:B------:R-:W-:Y:S01]  /*05f0*/  FFMA.FTZ R10, R19, R10, -0.24999669194221496582 ;  /* 0xbe7fff22130a7423 */ /* 0x000fe2000001000a */
[----:B------:R-:W-:Y:S01]  /*0600*/  ISETP.GE.U32.AND P4, PT, R7, 0x7f800000, PT ;  /* 0x7f8000000700780c */ /* 0x000fe20003f86070 */
[C---:B------:R-:W-:Y:S01]  /*0610*/  FMUL R17, R14.reuse, R17 ;  /* 0x000000110e117220 */ /* 0x040fe20000400000 */
[----:B------:R-:W-:Y:S01]  /*0620*/  FSEL R5, RZ, -23, P3 ;  /* 0xc1b80000ff057808 */ /* 0x000fe20001800000 */
[----:B------:R-:W-:Y:S01]  /*0630*/  FFMA.FTZ R10, R19, R10, 0.33333182334899902344 ;  /* 0x3eaaaa78130a7423 */ /* 0x000fe2000001000a */
[----:B------:R-:W-:Y:S01]  /*0640*/  I2FP.F32.S32 R18, R18 ;  /* 0x0000001200127245 */ /* 0x000fe20000201400 */
[----:B------:R-:W-:Y:S01]  /*0650*/  FFMA.FTZ R17, R14, R17, R14 ;  /* 0x000000110e117223 */ /* 0x000fe2000001000e */
[----:B------:R-:W-:Y:S01]  /*0660*/  FSEL R13, R13, -INF , P0 ;  /* 0xff8000000d0d7808 */ /* 0x000fe20000000000 */
[C---:B------:R-:W-:Y:S01]  /*0670*/  FFMA.FTZ R10, R19.reuse, R10, -0.5 ;  /* 0xbf000000130a7423 */ /* 0x040fe2000001000a */
[----:B------:R-:W-:Y:S01]  /*0680*/  FSETP.NEU.AND P3, PT, R4, RZ, PT ;  /* 0x000000ff0400720b */ /* 0x000fe20003f6d000 */
[----:B------:R-:W-:Y:S01]  /*0690*/  FFMA.FTZ R8, R8, 0.69314718246459960938, R17 ;  /* 0x3f31721808087823 */ /* 0x000fe20000010011 */
[----:B------:R-:W-:Y:S01]  /*06a0*/  @P2 FFMA.FTZ R8, R4, R11, +INF ;  /* 0x7f80000004082423 */ /* 0x000fe2000001000b */
[C---:B------:R-:W-:Y:S01]  /*06b0*/  FMUL R10, R19.reuse, R10 ;  /* 0x0000000a130a7220 */ /* 0x040fe20000400000 */
[----:B------:R-:W-:Y:S01]  /*06c0*/  FFMA.FTZ R5, R18, 1.1920928955078125e-07, R5 ;  /* 0x3400000012057823 */ /* 0x000fe20000010005 */
[----:B------:R-:W-:Y:S01]  /*06d0*/  @P4 MOV R4, 0x7f800000 ;  /* 0x7f80000000044802 */ /* 0x000fe20000000f00 */
[----:B------:R-:W-:Y:S01]  /*06e0*/  FMUL R13, R0, R13 ;  /* 0x0000000d000d7220 */ /* 0x000fe20000400000 */
[----:B------:R-:W-:Y:S01]  /*06f0*/  FFMA.FTZ R10, R19, R10, R19 ;  /* 0x0000000a130a7223 */ /* 0x000fe20000010013 */
[----:B------:R-:W-:-:S02]  /*0700*/  FSEL R9, R9, -INF , P1 ;  /* 0xff80000009097808 */ /* 0x000fc40000800000 */
[----:B------:R-:W-:Y:S01]  /*0710*/  FSETP.NEU.AND P0, PT, R7, RZ, PT ;  /* 0x000000ff0700720b */ /* 0x000fe20003f0d000 */
[----:B------:R-:W-:Y:S01]  /*0720*/  FFMA.FTZ R5, R5, 0.69314718246459960938, R10 ;  /* 0x3f31721805057823 */ /* 0x000fe2000001000a */
[----:B------:R-:W-:Y:S01]  /*0730*/  @P4 FFMA.FTZ R5, R7, R4, +INF ;  /* 0x7f80000007054423 */ /* 0x000fe20000010004 */
[----:B------:R-:W-:Y:S01]  /*0740*/  FSEL R8, R8, -INF , P3 ;  /* 0xff80000008087808 */ /* 0x000fe20001800000 */
[----:B------:R-:W-:-:S03]  /*0750*/  FFMA R2, R2, R9, R13 ;  /* 0x0000000902027223 */ /* 0x000fc6000000000d */
[----:B------:R-:W-:Y:S01]  /*0760*/  FSEL R5, R5, -INF , P0 ;  /* 0xff80000005057808 */ /* 0x000fe20000000000 */
[----:B------:R-:W-:Y:S01]  /*0770*/  FFMA R3, R3, R8, R2 ;  /* 0x0000000803037223 */ /* 0x000fe20000000002 */
[----:B-1----:R-:W-:-:S03]  /*0780*/  LOP3.LUT P1, RZ, R12, 0x1f, RZ, 0xc0, !PT ;  /* 0x0000001f0cff7812 */ /* 0x002fc6000782c0ff */
[----:B------:R-:W-:-:S04]  /*0790*/  FFMA R3, R6, R5, R3 ;  /* 0x0000000506037223 */ /* 0x000fc80000000003 */
[----:B------:R-:W-:-:S04]  /*07a0*/  FADD R3, RZ, -R3 ;  /* 0x80000003ff037221 */ /* 0x000fc80000000000 */
[----:B------:R-:W-:-:S05]  /*07b0*/  FMUL R0, R3, 1.4426950216293334961 ;  /* 0x3fb8aa3b03007820 */ /* 0x000fca0000400000 */
[----:B------:R-:W-:Y:S01]  /*07c0*/  FSETP.GEU.AND P0, PT, R0, -126, PT ;  /* 0xc2fc00000000780b */ /* 0x000fe20003f0e000 */
[----:B------:R-:W-:-:S12]  /*07d0*/  @P1 EXIT ;  /* 0x000000000000194d */ /* 0x000fd80003800000 */
[----:B------:R-:W0:Y:S01]  /*07e0*/  LDC.64 R2, c[0x0][0x218] ;  /* 0x00008600ff027b82 */ /* 0x000e220000000a00 */
[----:B------:R-:W-:-:S04]  /*07f0*/  @!P0 FMUL R0, R0, 0.5 ;  /* 0x3f00000000008820 */ /* 0x000fc80000400000 */
[----:B------:R-:W1:Y:S02]  /*0800*/  MUFU.EX2 R5, R0 ;  /* 0x0000000000057308 */ /* 0x000e640000000800 */
[----:B-1----:R-:W-:-:S05]  /*0810*/  @!P0 FMUL R5, R5, R5 ;  /* 0x0000000505058220 */ /* 0x002fca0000400000 */
[----:B0-----:R-:W-:Y:S01]  /*0820*/  STG.E desc[UR4][R2.64], R5 ;  /* 0x0000000502007986 */ /* 0x001fe2000c101904 */
[----:B------:R-:W-:Y:S05]  /*0830*/  EXIT ;  /* 0x000000000000794d */ /* 0x000fea0003800000 */
.L_x_0:
[----:B------:R-:W-:-:S00]  /*0840*/  BRA `(.L_x_0) ;  /* 0xfffffffc00fc7947 */ /* 0x000fc0000383ffff */
[----:B------:R-:W-:-:S00]  /*0850*/  NOP ;  /* 0x0000000000007918 */ /* 0x000fc00000000000 */
        /* <DEDUP_REMOVED lines=10> */
.L_x_1:


//--------------------- .nv.global.init           --------------------------
	.section	.nv.global.init,"aw",@progbits
.nv.global.init:
	.type		_$_str,@object
	.size		_$_str,(.L_0 - _$_str)
_$_str:
        /*0000*/ 	.byte	0x5f, 0x5f, 0x43, 0x55, 0x44, 0x41, 0x5f, 0x46, 0x54, 0x5a, 0x00
.L_0:


//--------------------- .nv.constant0.triton_poi_fused__to_copy_add_exp_log_mean_mul_neg_sum_5 --------------------------
	.section	.nv.constant0.triton_poi_fused__to_copy_add_exp_log_mean_mul_neg_sum_5,"a",@progbits
	.sectionflags	@""
	.align	4
.nv.constant0.triton_poi_fused__to_copy_add_exp_log_mean_mul_neg_sum_5:
	.zero		544
